//
// Generated by NVIDIA NVVM Compiler
//
// Compiler Build ID: CL-36424714
// Cuda compilation tools, release 13.0, V13.0.88
// Based on NVVM 20.0.0
//

.version 9.0
.target sm_100
.address_size 64

	// .globl	_Z9transposePfS_i

.visible .entry _Z9transposePfS_i(
	.param .u64 .ptr .align 1 _Z9transposePfS_i_param_0,
	.param .u64 .ptr .align 1 _Z9transposePfS_i_param_1,
	.param .u32 _Z9transposePfS_i_param_2
)
{
	.reg .b32 	%r<12>;
	.reg .b32 	%f<2>;
	.reg .b64 	%rd<9>;

	ld.param.u64 	%rd1, [_Z9transposePfS_i_param_0];
	ld.param.u64 	%rd2, [_Z9transposePfS_i_param_1];
	ld.param.u32 	%r1, [_Z9transposePfS_i_param_2];
	cvta.to.global.u64 	%rd3, %rd2;
	cvta.to.global.u64 	%rd4, %rd1;
	mov.u32 	%r2, %ctaid.x;
	mov.u32 	%r3, %ctaid.y;
	mov.u32 	%r4, %tid.x;
	mov.u32 	%r5, %tid.y;
	mov.u32 	%r6, %ntid.x;
	mad.lo.s32 	%r7, %r2, %r6, %r4;
	mov.u32 	%r8, %ntid.y;
	mad.lo.s32 	%r9, %r3, %r8, %r5;
	mad.lo.s32 	%r10, %r1, %r7, %r9;
	mul.wide.s32 	%rd5, %r10, 4;
	add.s64 	%rd6, %rd4, %rd5;
	ld.global.f32 	%f1, [%rd6];
	mad.lo.s32 	%r11, %r1, %r9, %r7;
	mul.wide.s32 	%rd7, %r11, 4;
	add.s64 	%rd8, %rd3, %rd7;
	st.global.f32 	[%rd8], %f1;
	ret;

}


// ===== COMPILED SASS (sm_100) =====

	.target	sm_100

	.elftype	@"ET_EXEC"


//--------------------- .note.nv.tkinfo           --------------------------
	.section	.note.nv.tkinfo,"",@"SHT_NOTE"
	.sectionflags	@"SHF_NOTE_NV_TKINFO"
	.tkinfo
        /*0018*/ 	.word	0x00000002
        /*0030*/ 	.string	""
        /*0030*/ 	.string	"ptxas"
        /*0030*/ 	.string	"Cuda compilation tools, release 13.0, V13.0.88"
        /*0030*/ 	.string	"Build cuda_13.0.r13.0/compiler.36424714_0"
        /*0030*/ 	.string	"-arch sm_100 -m 64 "



//--------------------- .note.nv.cuinfo           --------------------------
	.section	.note.nv.cuinfo,"",@"SHT_NOTE"
	.sectionflags	@"SHF_NOTE_NV_CUINFO"
        /*0018*/ 	.short	0x0002
        /*001a*/ 	.short	0x0064
        /*001c*/ 	.short	0x0082
	.zero		2


//--------------------- .nv.info                  --------------------------
	.section	.nv.info,"",@"SHT_CUDA_INFO"
	.align	4


	//----- nvinfo : EIATTR_REGCOUNT
	.align		4
        /*0000*/ 	.byte	0x04, 0x2f
        /*0002*/ 	.short	(.L_1 - .L_0)
	.align		4
.L_0:
        /*0004*/ 	.word	index@(_Z9transposePfS_i)
        /*0008*/ 	.word	0x0000000a


	//----- nvinfo : EIATTR_FRAME_SIZE
	.align		4
.L_1:
        /*000c*/ 	.byte	0x04, 0x11
        /*000e*/ 	.short	(.L_3 - .L_2)
	.align		4
.L_2:
        /*0010*/ 	.word	index@(_Z9transposePfS_i)
        /*0014*/ 	.word	0x00000000


	//----- nvinfo : EIATTR_MIN_STACK_SIZE
	.align		4
.L_3:
        /*0018*/ 	.byte	0x04, 0x12
        /*001a*/ 	.short	(.L_5 - .L_4)
	.align		4
.L_4:
        /*001c*/ 	.word	index@(_Z9transposePfS_i)
        /*0020*/ 	.word	0x00000000
.L_5:


//--------------------- .nv.compat                --------------------------
	.section	.nv.compat,"",@"SHT_CUDA_COMPAT_INFO"
	.align	4
        /*0000*/ 	.byte	0x02, 0x09, 0x00, 0x00, 0x02, 0x02, 0x01, 0x00, 0x02, 0x05, 0x05, 0x00, 0x03, 0x07, 0x01, 0x01
        /*0010*/ 	.byte	0x02, 0x03, 0x00, 0x00, 0x02, 0x06, 0x01, 0x00, 0x04, 0x0b, 0x08, 0x00, 0x09, 0x00, 0x00, 0x00
        /*0020*/ 	.byte	0x00, 0x00, 0x00, 0x00


//--------------------- .nv.info._Z9transposePfS_i --------------------------
	.section	.nv.info._Z9transposePfS_i,"",@"SHT_CUDA_INFO"
	.sectionflags	@""
	.align	4


	//----- nvinfo : EIATTR_CUDA_API_VERSION
	.align		4
        /*0000*/ 	.byte	0x04, 0x37
        /*0002*/ 	.short	(.L_7 - .L_6)
.L_6:
        /*0004*/ 	.word	0x00000082


	//----- nvinfo : EIATTR_KPARAM_INFO
	.align		4
.L_7:
        /*0008*/ 	.byte	0x04, 0x17
        /*000a*/ 	.short	(.L_9 - .L_8)
.L_8:
        /*000c*/ 	.word	0x00000000
        /*0010*/ 	.short	0x0002
        /*0012*/ 	.short	0x0010
        /*0014*/ 	.byte	0x00, 0xf0, 0x11, 0x00


	//----- nvinfo : EIATTR_KPARAM_INFO
	.align		4
.L_9:
        /*0018*/ 	.byte	0x04, 0x17
        /*001a*/ 	.short	(.L_11 - .L_10)
.L_10:
        /*001c*/ 	.word	0x00000000
        /*0020*/ 	.short	0x0001
        /*0022*/ 	.short	0x0008
        /*0024*/ 	.byte	0x00, 0xf5, 0x21, 0x00


	//----- nvinfo : EIATTR_KPARAM_INFO
	.align		4
.L_11:
        /*0028*/ 	.byte	0x04, 0x17
        /*002a*/ 	.short	(.L_13 - .L_12)
.L_12:
        /*002c*/ 	.word	0x00000000
        /*0030*/ 	.short	0x0000
        /*0032*/ 	.short	0x0000
        /*0034*/ 	.byte	0x00, 0xf5, 0x21, 0x00


	//----- nvinfo : EIATTR_SPARSE_MMA_MASK
	.align		4
.L_13:
        /*0038*/ 	.byte	0x03, 0x50
        /*003a*/ 	.short	0x0000


	//----- nvinfo : EIATTR_MAXREG_COUNT
	.align		4
        /*003c*/ 	.byte	0x03, 0x1b
        /*003e*/ 	.short	0x00ff


	//----- nvinfo : EIATTR_MERCURY_ISA_VERSION
	.align		4
        /*0040*/ 	.byte	0x03, 0x5f
        /*0042*/ 	.short	0x0101


	//----- nvinfo : EIATTR_VRC_CTA_INIT_COUNT
	.align		4
        /*0044*/ 	.byte	0x02, 0x4a
	.zero		1
	.zero		1


	//----- nvinfo : EIATTR_EXIT_INSTR_OFFSETS
	.align		4
        /*0048*/ 	.byte	0x04, 0x1c
        /*004a*/ 	.short	(.L_15 - .L_14)


	//   ....[0]....
.L_14:
        /*004c*/ 	.word	0x00000130


	//----- nvinfo : EIATTR_CBANK_PARAM_SIZE
	.align		4
.L_15:
        /*0050*/ 	.byte	0x03, 0x19
        /*0052*/ 	.short	0x0014


	//----- nvinfo : EIATTR_PARAM_CBANK
	.align		4
        /*0054*/ 	.byte	0x04, 0x0a
        /*0056*/ 	.short	(.L_17 - .L_16)
	.align		4
.L_16:
        /*0058*/ 	.word	index@(.nv.constant0._Z9transposePfS_i)
        /*005c*/ 	.short	0x0380
        /*005e*/ 	.short	0x0014


	//----- nvinfo : EIATTR_SW_WAR
	.align		4
.L_17:
        /*0060*/ 	.byte	0x04, 0x36
        /*0062*/ 	.short	(.L_19 - .L_18)
.L_18:
        /*0064*/ 	.word	0x00000008
.L_19:


//--------------------- .nv.callgraph             --------------------------
	.section	.nv.callgraph,"",@"SHT_CUDA_CALLGRAPH"
	.align	4
	.sectionentsize	8
	.align		4
        /*0000*/ 	.word	0x00000000
	.align		4
        /*0004*/ 	.word	0xffffffff
	.align		4
        /*0008*/ 	.word	0x00000000
	.align		4
        /*000c*/ 	.word	0xfffffffe
	.align		4
        /*0010*/ 	.word	0x00000000
	.align		4
        /*0014*/ 	.word	0xfffffffd
	.align		4
        /*0018*/ 	.word	0x00000000
	.align		4
        /*001c*/ 	.word	0xfffffffc


//--------------------- .text._Z9transposePfS_i   --------------------------
	.section	.text._Z9transposePfS_i,"ax",@progbits
	.align	128
        .global         _Z9transposePfS_i
        .type           _Z9transposePfS_i,@function
        .size           _Z9transposePfS_i,(.L_x_1 - _Z9transposePfS_i)
        .other          _Z9transposePfS_i,@"STO_CUDA_ENTRY STV_DEFAULT"
_Z9transposePfS_i:
.text._Z9transposePfS_i:
[----:B------:R-:W-:Y:S01]  /*0000*/  LDC R1, c[0x0][0x37c] ;  /* 0x0000df00ff017b82 */ /* 0x000fe20000000800 */
[----:B------:R-:W0:Y:S07]  /*0010*/  S2R R0, SR_TID.X ;  /* 0x0000000000007919 */ /* 0x000e2e0000002100 */
[----:B------:R-:W0:Y:S01]  /*0020*/  LDC R5, c[0x0][0x360] ;  /* 0x0000d800ff057b82 */ /* 0x000e220000000800 */
[----:B------:R-:W1:Y:S01]  /*0030*/  LDCU UR8, c[0x0][0x390] ;  /* 0x00007200ff0877ac */ /* 0x000e620008000800 */
[----:B------:R-:W2:Y:S01]  /*0040*/  S2R R7, SR_TID.Y ;  /* 0x0000000000077919 */ /* 0x000ea20000002200 */
[----:B------:R-:W3:Y:S05]  /*0050*/  LDCU.64 UR4, c[0x0][0x358] ;  /* 0x00006b00ff0477ac */ /* 0x000eea0008000a00 */
[----:B------:R-:W0:Y:S08]  /*0060*/  S2UR UR6, SR_CTAID.X ;  /* 0x00000000000679c3 */ /* 0x000e300000002500 */
[----:B------:R-:W2:Y:S08]  /*0070*/  S2UR UR7, SR_CTAID.Y ;  /* 0x00000000000779c3 */ /* 0x000eb00000002600 */
[----:B------:R-:W2:Y:S08]  /*0080*/  LDC R4, c[0x0][0x364] ;  /* 0x0000d900ff047b82 */ /* 0x000eb00000000800 */
[----:B------:R-:W4:Y:S01]  /*0090*/  LDC.64 R2, c[0x0][0x380] ;  /* 0x0000e000ff027b82 */ /* 0x000f220000000a00 */
[----:B0-----:R-:W-:-:S02]  /*00a0*/  IMAD R0, R5, UR6, R0 ;  /* 0x0000000605007c24 */ /* 0x001fc4000f8e0200 */
[----:B--2---:R-:W-:-:S04]  /*00b0*/  IMAD R7, R4, UR7, R7 ;  /* 0x0000000704077c24 */ /* 0x004fc8000f8e0207 */
[----:B-1----:R-:W-:-:S04]  /*00c0*/  IMAD R5, R0, UR8, R7 ;  /* 0x0000000800057c24 */ /* 0x002fc8000f8e0207 */
[----:B----4-:R-:W-:Y:S02]  /*00d0*/  IMAD.WIDE R2, R5, 0x4, R2 ;  /* 0x0000000405027825 */ /* 0x010fe400078e0202 */
[----:B------:R-:W0:Y:S04]  /*00e0*/  LDC.64 R4, c[0x0][0x388] ;  /* 0x0000e200ff047b82 */ /* 0x000e280000000a00 */
[----:B---3--:R-:W2:Y:S01]  /*00f0*/  LDG.E R3, desc[UR4][R2.64] ;  /* 0x0000000402037981 */ /* 0x008ea2000c1e1900 */
[----:B------:R-:W-:-:S04]  /*0100*/  IMAD R7, R7, UR8, R0 ;  /* 0x0000000807077c24 */ /* 0x000fc8000f8e0200 */
[----:B0-----:R-:W-:-:S05]  /*0110*/  IMAD.WIDE R4, R7, 0x4, R4 ;  /* 0x0000000407047825 */ /* 0x001fca00078e0204 */
[----:B--2---:R-:W-:Y:S01]  /*0120*/  STG.E desc[UR4][R4.64], R3 ;  /* 0x0000000304007986 */ /* 0x004fe2000c101904 */
[----:B------:R-:W-:Y:S05]  /*0130*/  EXIT ;  /* 0x000000000000794d */ /* 0x000fea0003800000 */
.L_x_0:
[----:B------:R-:W-:-:S00]  /*0140*/  BRA `(.L_x_0) ;  /* 0xfffffffc00fc7947 */ /* 0x000fc0000383ffff */
[----:B------:R-:W-:-:S00]  /*0150*/  NOP ;  /* 0x0000000000007918 */ /* 0x000fc00000000000 */
        /* <DEDUP_REMOVED lines=10> */
.L_x_1:


//--------------------- .nv.shared.reserved.0     --------------------------
	.section	.nv.shared.reserved.0,"aw",@nobits
	.weak		__nv_reservedSMEM_offset_0_alias
	.size		__nv_reservedSMEM_offset_0_alias, 0, 64
	.other		__nv_reservedSMEM_offset_0_alias,@"STO_CUDA_RESERVED_SHARED STV_DEFAULT"
__nv_reservedSMEM_offset_0_alias:
	.zero		0
	.zero		64


//--------------------- .nv.constant0._Z9transposePfS_i --------------------------
	.section	.nv.constant0._Z9transposePfS_i,"a",@progbits
	.sectionflags	@""
	.align	4
.nv.constant0._Z9transposePfS_i:
	.zero		916


//--------------------- SYMBOLS --------------------------

	.type		.nv.reservedSmem.offset0,@object
	.size		.nv.reservedSmem.offset0,0x4
